	.headerflags	@"EF_CUDA_TEXMODE_UNIFIED EF_CUDA_64BIT_ADDRESS EF_CUDA_ACCELERATORS EF_CUDA_SM90 EF_CUDA_VIRTUAL_SM(EF_CUDA_SM90)"
	.elftype	@"ET_EXEC"


//--------------------- .nv.info                  --------------------------
	.section	.nv.info,"",@"SHT_CUDA_INFO"
	.align	4


	//----- nvinfo : EIATTR_REGCOUNT
	.align		4
        /*0000*/ 	.byte	0x04, 0x2f
        /*0002*/ 	.short	(.L_1 - .L_0)
	.align		4
.L_0:
        /*0004*/ 	.word	index@(triton_poi_fused_add_div_hardtanh_mul_0)
        /*0008*/ 	.word	0x0000000a


	//----- nvinfo : EIATTR_MIN_STACK_SIZE
	.align		4
.L_1:
        /*000c*/ 	.byte	0x04, 0x12
        /*000e*/ 	.short	(.L_3 - .L_2)
	.align		4
.L_2:
        /*0010*/ 	.word	index@(triton_poi_fused_add_div_hardtanh_mul_0)
        /*0014*/ 	.word	0x00000000


	//----- nvinfo : EIATTR_FRAME_SIZE
	.align		4
.L_3:
        /*0018*/ 	.byte	0x04, 0x11
        /*001a*/ 	.short	(.L_5 - .L_4)
	.align		4
.L_4:
        /*001c*/ 	.word	index@(triton_poi_fused_add_div_hardtanh_mul_0)
        /*0020*/ 	.word	0x00000000


	//----- nvinfo : EIATTR_MIN_STACK_SIZE
	.align		4
.L_5:
        /*0024*/ 	.byte	0x04, 0x12
        /*0026*/ 	.short	(.L_7 - .L_6)
	.align		4
.L_6:
        /*0028*/ 	.word	index@(triton_poi_fused_add_div_hardtanh_mul_0)
        /*002c*/ 	.word	0x00000000
.L_7:


//--------------------- .nv.info.triton_poi_fused_add_div_hardtanh_mul_0 --------------------------
	.section	.nv.info.triton_poi_fused_add_div_hardtanh_mul_0,"",@"SHT_CUDA_INFO"
	.sectionflags	@""
	.align	4


	//----- nvinfo : EIATTR_CUDA_API_VERSION
	.align		4
        /*0000*/ 	.byte	0x04, 0x37
        /*0002*/ 	.short	(.L_9 - .L_8)
.L_8:
        /*0004*/ 	.word	0x0000007c


	//----- nvinfo : EIATTR_KPARAM_INFO
	.align		4
.L_9:
        /*0008*/ 	.byte	0x04, 0x17
        /*000a*/ 	.short	(.L_11 - .L_10)
.L_10:
        /*000c*/ 	.word	0x00000000
        /*0010*/ 	.short	0x0002
        /*0012*/ 	.short	0x0010
        /*0014*/ 	.byte	0x00, 0xf0, 0x11, 0x00


	//----- nvinfo : EIATTR_KPARAM_INFO
	.align		4
.L_11:
        /*0018*/ 	.byte	0x04, 0x17
        /*001a*/ 	.short	(.L_13 - .L_12)
.L_12:
        /*001c*/ 	.word	0x00000000
        /*0020*/ 	.short	0x0001
        /*0022*/ 	.short	0x0008
        /*0024*/ 	.byte	0x00, 0xf4, 0x21, 0x00


	//----- nvinfo : EIATTR_KPARAM_INFO
	.align		4
.L_13:
        /*0028*/ 	.byte	0x04, 0x17
        /*002a*/ 	.short	(.L_15 - .L_14)
.L_14:
        /*002c*/ 	.word	0x00000000
        /*0030*/ 	.short	0x0000
        /*0032*/ 	.short	0x0000
        /*0034*/ 	.byte	0x00, 0xf4, 0x21, 0x00


	//----- nvinfo : EIATTR_SPARSE_MMA_MASK
	.align		4
.L_15:
        /*0038*/ 	.byte	0x03, 0x50
        /*003a*/ 	.short	0x0000


	//----- nvinfo : EIATTR_MAXREG_COUNT
	.align		4
        /*003c*/ 	.byte	0x03, 0x1b
        /*003e*/ 	.short	0x00ff


	//----- nvinfo : EIATTR_EXIT_INSTR_OFFSETS
	.align		4
        /*0040*/ 	.byte	0x04, 0x1c
        /*0042*/ 	.short	(.L_17 - .L_16)


	//   ....[0]....
.L_16:
        /*0044*/ 	.word	0x00000180


	//   ....[1]....
        /*0048*/ 	.word	0x000001a0


	//----- nvinfo : EIATTR_REQNTID
	.align		4
.L_17:
        /*004c*/ 	.byte	0x04, 0x10
        /*004e*/ 	.short	(.L_19 - .L_18)
.L_18:
        /*0050*/ 	.word	0x00000080
        /*0054*/ 	.word	0x00000001
        /*0058*/ 	.word	0x00000001


	//----- nvinfo : EIATTR_CRS_STACK_SIZE
	.align		4
.L_19:
        /*005c*/ 	.byte	0x04, 0x1e
        /*005e*/ 	.short	(.L_21 - .L_20)
.L_20:
        /*0060*/ 	.word	0x00000000


	//----- nvinfo : EIATTR_CBANK_PARAM_SIZE
	.align		4
.L_21:
        /*0064*/ 	.byte	0x03, 0x19
        /*0066*/ 	.short	0x0014


	//----- nvinfo : EIATTR_PARAM_CBANK
	.align		4
        /*0068*/ 	.byte	0x04, 0x0a
        /*006a*/ 	.short	(.L_23 - .L_22)
	.align		4
.L_22:
        /*006c*/ 	.word	index@(.nv.constant0.triton_poi_fused_add_div_hardtanh_mul_0)
        /*0070*/ 	.short	0x0210
        /*0072*/ 	.short	0x0014


	//----- nvinfo : EIATTR_SW_WAR
	.align		4
.L_23:
        /*0074*/ 	.byte	0x04, 0x36
        /*0076*/ 	.short	(.L_25 - .L_24)
.L_24:
        /*0078*/ 	.word	0x00000008
.L_25:


//--------------------- .nv.callgraph             --------------------------
	.section	.nv.callgraph,"",@"SHT_CUDA_CALLGRAPH"
	.align	4
	.sectionentsize	8
	.align		4
        /*0000*/ 	.word	0x00000000
	.align		4
        /*0004*/ 	.word	0xffffffff
	.align		4
        /*0008*/ 	.word	0x00000000
	.align		4
        /*000c*/ 	.word	0xfffffffe
	.align		4
        /*0010*/ 	.word	0x00000000
	.align		4
        /*0014*/ 	.word	0xfffffffd
	.align		4
        /*0018*/ 	.word	0x00000000
	.align		4
        /*001c*/ 	.word	0xfffffffc


//--------------------- .text.triton_poi_fused_add_div_hardtanh_mul_0 --------------------------
	.section	.text.triton_poi_fused_add_div_hardtanh_mul_0,"ax",@progbits
	.align	128
        .global         triton_poi_fused_add_div_hardtanh_mul_0
        .type           triton_poi_fused_add_div_hardtanh_mul_0,@function
        .size           triton_poi_fused_add_div_hardtanh_mul_0,(.L_x_3 - triton_poi_fused_add_div_hardtanh_mul_0)
        .other          triton_poi_fused_add_div_hardtanh_mul_0,@"STO_CUDA_ENTRY STV_DEFAULT"
triton_poi_fused_add_div_hardtanh_mul_0:
.text.triton_poi_fused_add_div_hardtanh_mul_0:
[----:B------:R-:W0:Y:S02]  /*0000*/  LDC R1, c[0x0][0x28] ;  /* 0x00000a00ff017b82 */ /* 0x000e240000000800 */
[----:B------:R-:W1:Y:S01]  /*0010*/  S2R R0, SR_TID.X ;  /* 0x0000000000007919 */ /* 0x000e620000002100 */
[----:B------:R-:W-:Y:S01]  /*0020*/  ULDC.64 UR4, c[0x0][0x208] ;  /* 0x0000820000047ab9 */ /* 0x000fe20000000a00 */
[----:B------:R-:W-:Y:S01]  /*0030*/  BSSY B0, `(.L_x_0) ;  /* 0x000000b000007945 */ /* 0x000fe20003800000 */
[----:B------:R-:W-:Y:S01]  /*0040*/  IMAD.MOV.U32 R7, RZ, RZ, 0x3f99999a ;  /* 0x3f99999aff077424 */ /* 0x000fe200078e00ff */
[----:B------:R-:W2:Y:S01]  /*0050*/  S2R R5, SR_CTAID.X ;  /* 0x0000000000057919 */ /* 0x000ea20000002500 */
[----:B------:R-:W-:Y:S01]  /*0060*/  IMAD.MOV.U32 R2, RZ, RZ, RZ ;  /* 0x000000ffff027224 */ /* 0x000fe200078e00ff */
[----:B-1----:R-:W-:-:S05]  /*0070*/  LOP3.LUT R0, R0, 0x7f, RZ, 0xc0, !PT ;  /* 0x0000007f00007812 */ /* 0x002fca00078ec0ff */
[----:B--2---:R-:W-:-:S05]  /*0080*/  IMAD R5, R5, 0x80, R0 ;  /* 0x0000008005057824 */ /* 0x004fca00078e0200 */
[----:B------:R-:W-:-:S13]  /*0090*/  ISETP.GE.AND P0, PT, R5, 0x100, PT ;  /* 0x000001000500780c */ /* 0x000fda0003f06270 */
[----:B------:R-:W-:Y:S05]  /*00a0*/  @P0 BRA `(.L_x_1) ;  /* 0x00000000000c0947 */ /* 0x000fea0003800000 */
[----:B------:R-:W1:Y:S02]  /*00b0*/  LDC.64 R2, c[0x0][0x210] ;  /* 0x00008400ff027b82 */ /* 0x000e640000000a00 */
[----:B-1----:R-:W-:-:S06]  /*00c0*/  IMAD.WIDE R2, R5, 0x4, R2 ;  /* 0x0000000405027825 */ /* 0x002fcc00078e0202 */
[----:B------:R1:W5:Y:S02]  /*00d0*/  LDG.E R2, desc[UR4][R2.64] ;  /* 0x0000000402027981 */ /* 0x000364000c1e1900 */
.L_x_1:
[----:B------:R-:W-:Y:S05]  /*00e0*/  BSYNC B0 ;  /* 0x0000000000007941 */ /* 0x000fea0003800000 */
.L_x_0:
[----:B-----5:R-:W-:Y:S02]  /*00f0*/  FFMA R0, R2, R7, 3 ;  /* 0x4040000002007423 */ /* 0x020fe40000000007 */
[----:B-1----:R-:W1:Y:S03]  /*0100*/  LDC.64 R2, c[0x0][0x218] ;  /* 0x00008600ff027b82 */ /* 0x002e660000000a00 */
[----:B------:R-:W-:-:S04]  /*0110*/  FSETP.GTU.AND P1, PT, R0, RZ, PT ;  /* 0x000000ff0000720b */ /* 0x000fc80003f2c000 */
[----:B------:R-:W-:-:S04]  /*0120*/  FSEL R0, R0, RZ, P1 ;  /* 0x000000ff00007208 */ /* 0x000fc80000800000 */
[C---:B------:R-:W-:Y:S01]  /*0130*/  FSETP.GEU.AND P2, PT, R0.reuse, 6, PT ;  /* 0x40c000000000780b */ /* 0x040fe20003f4e000 */
[C---:B------:R-:W-:Y:S01]  /*0140*/  FMUL R7, R0.reuse, 0.16666667163372039795 ;  /* 0x3e2aaaab00077820 */ /* 0x040fe20000400000 */
[----:B------:R-:W-:Y:S01]  /*0150*/  FSETP.NAN.AND P1, PT, R0, R0, PT ;  /* 0x000000000000720b */ /* 0x000fe20003f28000 */
[----:B-1----:R-:W-:-:S10]  /*0160*/  IMAD.WIDE R2, R5, 0x4, R2 ;  /* 0x0000000405027825 */ /* 0x002fd400078e0202 */
[----:B------:R-:W-:Y:S01]  /*0170*/  @P2 SEL R7, R7, 0x3f800000, P1 ;  /* 0x3f80000007072807 */ /* 0x000fe20000800000 */
[----:B------:R-:W-:Y:S06]  /*0180*/  @P0 EXIT ;  /* 0x000000000000094d */ /* 0x000fec0003800000 */
[----:B------:R-:W-:Y:S01]  /*0190*/  STG.E desc[UR4][R2.64], R7 ;  /* 0x0000000702007986 */ /* 0x000fe2000c101904 */
[----:B------:R-:W-:Y:S05]  /*01a0*/  EXIT ;  /* 0x000000000000794d */ /* 0x000fea0003800000 */
.L_x_2:
[----:B------:R-:W-:-:S00]  /*01b0*/  BRA `(.L_x_2) ;  /* 0xfffffffc00fc7947 */ /* 0x000fc0000383ffff */
[----:B------:R-:W-:-:S00]  /*01c0*/  NOP ;  /* 0x0000000000007918 */ /* 0x000fc00000000000 */
        /* <DEDUP_REMOVED lines=11> */
.L_x_3:


//--------------------- .nv.constant0.triton_poi_fused_add_div_hardtanh_mul_0 --------------------------
	.section	.nv.constant0.triton_poi_fused_add_div_hardtanh_mul_0,"a",@progbits
	.sectionflags	@""
	.align	4
.nv.constant0.triton_poi_fused_add_div_hardtanh_mul_0:
	.zero		548
